	.headerflags	@"EF_CUDA_TEXMODE_UNIFIED EF_CUDA_64BIT_ADDRESS EF_CUDA_ACCELERATORS EF_CUDA_SM90 EF_CUDA_VIRTUAL_SM(EF_CUDA_SM90)"
	.elftype	@"ET_EXEC"


//--------------------- .nv.info                  --------------------------
	.section	.nv.info,"",@"SHT_CUDA_INFO"
	.align	4


	//----- nvinfo : EIATTR_REGCOUNT
	.align		4
        /*0000*/ 	.byte	0x04, 0x2f
        /*0002*/ 	.short	(.L_6 - .L_5)
	.align		4
.L_5:
        /*0004*/ 	.word	index@(triton_poi_fused_convolution_max_unpool2d_16)
        /*0008*/ 	.word	0x0000001c


	//----- nvinfo : EIATTR_MIN_STACK_SIZE
	.align		4
.L_6:
        /*000c*/ 	.byte	0x04, 0x12
        /*000e*/ 	.short	(.L_8 - .L_7)
	.align		4
.L_7:
        /*0010*/ 	.word	index@(triton_poi_fused_convolution_max_unpool2d_16)
        /*0014*/ 	.word	0x00000000


	//----- nvinfo : EIATTR_FRAME_SIZE
	.align		4
.L_8:
        /*0018*/ 	.byte	0x04, 0x11
        /*001a*/ 	.short	(.L_10 - .L_9)
	.align		4
.L_9:
        /*001c*/ 	.word	index@(triton_poi_fused_convolution_max_unpool2d_16)
        /*0020*/ 	.word	0x00000000


	//----- nvinfo : EIATTR_MIN_STACK_SIZE
	.align		4
.L_10:
        /*0024*/ 	.byte	0x04, 0x12
        /*0026*/ 	.short	(.L_12 - .L_11)
	.align		4
.L_11:
        /*0028*/ 	.word	index@(triton_poi_fused_convolution_max_unpool2d_16)
        /*002c*/ 	.word	0x00000000
.L_12:


//--------------------- .nv.info.triton_poi_fused_convolution_max_unpool2d_16 --------------------------
	.section	.nv.info.triton_poi_fused_convolution_max_unpool2d_16,"",@"SHT_CUDA_INFO"
	.sectionflags	@""
	.align	4


	//----- nvinfo : EIATTR_CUDA_API_VERSION
	.align		4
        /*0000*/ 	.byte	0x04, 0x37
        /*0002*/ 	.short	(.L_14 - .L_13)
.L_13:
        /*0004*/ 	.word	0x0000007c


	//----- nvinfo : EIATTR_KPARAM_INFO
	.align		4
.L_14:
        /*0008*/ 	.byte	0x04, 0x17
        /*000a*/ 	.short	(.L_16 - .L_15)
.L_15:
        /*000c*/ 	.word	0x00000000
        /*0010*/ 	.short	0x0008
        /*0012*/ 	.short	0x0040
        /*0014*/ 	.byte	0x00, 0xf0, 0x11, 0x00


	//----- nvinfo : EIATTR_KPARAM_INFO
	.align		4
.L_16:
        /*0018*/ 	.byte	0x04, 0x17
        /*001a*/ 	.short	(.L_18 - .L_17)
.L_17:
        /*001c*/ 	.word	0x00000000
        /*0020*/ 	.short	0x0007
        /*0022*/ 	.short	0x0038
        /*0024*/ 	.byte	0x00, 0xf4, 0x21, 0x00


	//----- nvinfo : EIATTR_KPARAM_INFO
	.align		4
.L_18:
        /*0028*/ 	.byte	0x04, 0x17
        /*002a*/ 	.short	(.L_20 - .L_19)
.L_19:
        /*002c*/ 	.word	0x00000000
        /*0030*/ 	.short	0x0006
        /*0032*/ 	.short	0x0030
        /*0034*/ 	.byte	0x00, 0xf4, 0x21, 0x00


	//----- nvinfo : EIATTR_KPARAM_INFO
	.align		4
.L_20:
        /*0038*/ 	.byte	0x04, 0x17
        /*003a*/ 	.short	(.L_22 - .L_21)
.L_21:
        /*003c*/ 	.word	0x00000000
        /*0040*/ 	.short	0x0005
        /*0042*/ 	.short	0x0028
        /*0044*/ 	.byte	0x00, 0xf4, 0x21, 0x00


	//----- nvinfo : EIATTR_KPARAM_INFO
	.align		4
.L_22:
        /*0048*/ 	.byte	0x04, 0x17
        /*004a*/ 	.short	(.L_24 - .L_23)
.L_23:
        /*004c*/ 	.word	0x00000000
        /*0050*/ 	.short	0x0004
        /*0052*/ 	.short	0x0020
        /*0054*/ 	.byte	0x00, 0xf4, 0x21, 0x00


	//----- nvinfo : EIATTR_KPARAM_INFO
	.align		4
.L_24:
        /*0058*/ 	.byte	0x04, 0x17
        /*005a*/ 	.short	(.L_26 - .L_25)
.L_25:
        /*005c*/ 	.word	0x00000000
        /*0060*/ 	.short	0x0003
        /*0062*/ 	.short	0x0018
        /*0064*/ 	.byte	0x00, 0xf4, 0x21, 0x00


	//----- nvinfo : EIATTR_KPARAM_INFO
	.align		4
.L_26:
        /*0068*/ 	.byte	0x04, 0x17
        /*006a*/ 	.short	(.L_28 - .L_27)
.L_27:
        /*006c*/ 	.word	0x00000000
        /*0070*/ 	.short	0x0002
        /*0072*/ 	.short	0x0010
        /*0074*/ 	.byte	0x00, 0xf4, 0x21, 0x00


	//----- nvinfo : EIATTR_KPARAM_INFO
	.align		4
.L_28:
        /*0078*/ 	.byte	0x04, 0x17
        /*007a*/ 	.short	(.L_30 - .L_29)
.L_29:
        /*007c*/ 	.word	0x00000000
        /*0080*/ 	.short	0x0001
        /*0082*/ 	.short	0x0008
        /*0084*/ 	.byte	0x00, 0xf4, 0x21, 0x00


	//----- nvinfo : EIATTR_KPARAM_INFO
	.align		4
.L_30:
        /*0088*/ 	.byte	0x04, 0x17
        /*008a*/ 	.short	(.L_32 - .L_31)
.L_31:
        /*008c*/ 	.word	0x00000000
        /*0090*/ 	.short	0x0000
        /*0092*/ 	.short	0x0000
        /*0094*/ 	.byte	0x00, 0xf4, 0x21, 0x00


	//----- nvinfo : EIATTR_SPARSE_MMA_MASK
	.align		4
.L_32:
        /*0098*/ 	.byte	0x03, 0x50
        /*009a*/ 	.short	0x0000


	//----- nvinfo : EIATTR_MAXREG_COUNT
	.align		4
        /*009c*/ 	.byte	0x03, 0x1b
        /*009e*/ 	.short	0x00ff


	//----- nvinfo : EIATTR_EXTERNS
	.align		4
        /*00a0*/ 	.byte	0x04, 0x0f
        /*00a2*/ 	.short	(.L_34 - .L_33)


	//   ....[0]....
	.align		4
.L_33:
        /*00a4*/ 	.word	index@(__assertfail)


	//----- nvinfo : EIATTR_SYSCALL_OFFSETS
	.align		4
.L_34:
        /*00a8*/ 	.byte	0x04, 0x46
        /*00aa*/ 	.short	(.L_36 - .L_35)


	//   ....[0]....
.L_35:
        /*00ac*/ 	.word	0x000003c0


	//----- nvinfo : EIATTR_EXIT_INSTR_OFFSETS
	.align		4
.L_36:
        /*00b0*/ 	.byte	0x04, 0x1c
        /*00b2*/ 	.short	(.L_38 - .L_37)


	//   ....[0]....
.L_37:
        /*00b4*/ 	.word	0x00000550


	//----- nvinfo : EIATTR_REQNTID
	.align		4
.L_38:
        /*00b8*/ 	.byte	0x04, 0x10
        /*00ba*/ 	.short	(.L_40 - .L_39)
.L_39:
        /*00bc*/ 	.word	0x00000080
        /*00c0*/ 	.word	0x00000001
        /*00c4*/ 	.word	0x00000001


	//----- nvinfo : EIATTR_CRS_STACK_SIZE
	.align		4
.L_40:
        /*00c8*/ 	.byte	0x04, 0x1e
        /*00ca*/ 	.short	(.L_42 - .L_41)
.L_41:
        /*00cc*/ 	.word	0x00000000


	//----- nvinfo : EIATTR_CBANK_PARAM_SIZE
	.align		4
.L_42:
        /*00d0*/ 	.byte	0x03, 0x19
        /*00d2*/ 	.short	0x0044


	//----- nvinfo : EIATTR_PARAM_CBANK
	.align		4
        /*00d4*/ 	.byte	0x04, 0x0a
        /*00d6*/ 	.short	(.L_44 - .L_43)
	.align		4
.L_43:
        /*00d8*/ 	.word	index@(.nv.constant0.triton_poi_fused_convolution_max_unpool2d_16)
        /*00dc*/ 	.short	0x0210
        /*00de*/ 	.short	0x0044


	//----- nvinfo : EIATTR_SW_WAR
	.align		4
.L_44:
        /*00e0*/ 	.byte	0x04, 0x36
        /*00e2*/ 	.short	(.L_46 - .L_45)
.L_45:
        /*00e4*/ 	.word	0x00000008
.L_46:


//--------------------- .nv.callgraph             --------------------------
	.section	.nv.callgraph,"",@"SHT_CUDA_CALLGRAPH"
	.align	4
	.sectionentsize	8
	.align		4
        /*0000*/ 	.word	0x00000000
	.align		4
        /*0004*/ 	.word	0xffffffff
	.align		4
        /*0008*/ 	.word	index@(triton_poi_fused_convolution_max_unpool2d_16)
	.align		4
        /*000c*/ 	.word	index@(__assertfail)
	.align		4
        /*0010*/ 	.word	0x00000000
	.align		4
        /*0014*/ 	.word	0xfffffffe
	.align		4
        /*0018*/ 	.word	0x00000000
	.align		4
        /*001c*/ 	.word	0xfffffffd
	.align		4
        /*0020*/ 	.word	0x00000000
	.align		4
        /*0024*/ 	.word	0xfffffffc


//--------------------- .nv.constant4             --------------------------
	.section	.nv.constant4,"a",@progbits
	.align	8
	.align		8
.nv.constant4:
        /*0000*/ 	.dword	__assertfail
	.align		8
        /*0008*/ 	.dword	assertFunc_0
	.align		8
        /*0010*/ 	.dword	assertFile_0
	.align		8
        /*0018*/ 	.dword	assertMessage_0
	.align		8
        /*0020*/ 	.dword	_$_str
	.align		8
        /*0028*/ 	.dword	_$_str_$_2


//--------------------- .text.triton_poi_fused_convolution_max_unpool2d_16 --------------------------
	.section	.text.triton_poi_fused_convolution_max_unpool2d_16,"ax",@progbits
	.sectionflags	@"SHF_BARRIERS=1"
	.align	128
        .global         triton_poi_fused_convolution_max_unpool2d_16
        .type           triton_poi_fused_convolution_max_unpool2d_16,@function
        .size           triton_poi_fused_convolution_max_unpool2d_16,(.L_x_2 - triton_poi_fused_convolution_max_unpool2d_16)
        .other          triton_poi_fused_convolution_max_unpool2d_16,@"STO_CUDA_ENTRY STV_DEFAULT"
triton_poi_fused_convolution_max_unpool2d_16:
.text.triton_poi_fused_convolution_max_unpool2d_16:
[----:B------:R-:W0:Y:S01]  /*0000*/  LDC R1, c[0x0][0x28] ;  /* 0x00000a00ff017b82 */ /* 0x000e220000000800 */
[----:B------:R-:W1:Y:S07]  /*0010*/  S2R R5, SR_TID.X ;  /* 0x0000000000057919 */ /* 0x000e6e0000002100 */
[----:B------:R-:W2:Y:S01]  /*0020*/  LDC.64 R2, c[0x0][0x220] ;  /* 0x00008800ff027b82 */ /* 0x000ea20000000a00 */
[----:B------:R-:W-:Y:S01]  /*0030*/  ULDC.64 UR4, c[0x0][0x208] ;  /* 0x0000820000047ab9 */ /* 0x000fe20000000a00 */
[----:B------:R-:W3:Y:S06]  /*0040*/  S2R R0, SR_CTAID.X ;  /* 0x0000000000007919 */ /* 0x000eec0000002500 */
[----:B------:R-:W4:Y:S08]  /*0050*/  LDC.64 R16, c[0x0][0x218] ;  /* 0x00008600ff107b82 */ /* 0x000f300000000a00 */
[----:B------:R-:W5:Y:S08]  /*0060*/  LDC.64 R12, c[0x0][0x228] ;  /* 0x00008a00ff0c7b82 */ /* 0x000f700000000a00 */
[----:B------:R-:W4:Y:S01]  /*0070*/  LDC.64 R8, c[0x0][0x230] ;  /* 0x00008c00ff087b82 */ /* 0x000f220000000a00 */
[----:B-1----:R-:W-:-:S07]  /*0080*/  LOP3.LUT R5, R5, 0x7f, RZ, 0xc0, !PT ;  /* 0x0000007f05057812 */ /* 0x002fce00078ec0ff */
[----:B------:R-:W1:Y:S01]  /*0090*/  LDC.64 R10, c[0x0][0x238] ;  /* 0x00008e00ff0a7b82 */ /* 0x000e620000000a00 */
[----:B---3--:R-:W-:Y:S01]  /*00a0*/  IMAD R5, R0, 0x80, R5 ;  /* 0x0000008000057824 */ /* 0x008fe200078e0205 */
[----:B------:R-:W-:-:S03]  /*00b0*/  SHF.R.S32.HI R0, RZ, 0x18, R0 ;  /* 0x00000018ff007819 */ /* 0x000fc60000011400 */
[----:B--2---:R-:W-:Y:S01]  /*00c0*/  IMAD.WIDE R2, R5, 0x8, R2 ;  /* 0x0000000805027825 */ /* 0x004fe200078e0202 */
[----:B------:R-:W-:Y:S02]  /*00d0*/  SGXT R0, R0, 0x1 ;  /* 0x000000010000781a */ /* 0x000fe40000000200 */
[----:B------:R-:W2:Y:S03]  /*00e0*/  LDC.64 R6, c[0x0][0x240] ;  /* 0x00009000ff067b82 */ /* 0x000ea60000000a00 */
[----:B------:R-:W3:Y:S01]  /*00f0*/  LDG.E.64 R2, desc[UR4][R2.64] ;  /* 0x0000000402027981 */ /* 0x000ee2000c1e1b00 */
[----:B------:R-:W-:-:S04]  /*0100*/  LEA.HI R0, R0, R5, RZ, 0x4 ;  /* 0x0000000500007211 */ /* 0x000fc800078f20ff */
[----:B------:R-:W2:Y:S01]  /*0110*/  LDC.64 R14, c[0x0][0x210] ;  /* 0x00008400ff0e7b82 */ /* 0x000ea20000000a00 */
[--C-:B------:R-:W-:Y:S02]  /*0120*/  SHF.R.S32.HI R4, RZ, 0x4, R0.reuse ;  /* 0x00000004ff047819 */ /* 0x100fe40000011400 */
[----:B------:R-:W-:-:S04]  /*0130*/  SHF.R.S32.HI R19, RZ, 0x1f, R0 ;  /* 0x0000001fff137819 */ /* 0x000fc80000011400 */
[----:B------:R-:W-:-:S04]  /*0140*/  LEA.HI R19, R19, R4, RZ, 0x9 ;  /* 0x0000000413137211 */ /* 0x000fc800078f48ff */
[----:B------:R-:W-:-:S05]  /*0150*/  LOP3.LUT R19, R19, 0xfffffe00, RZ, 0xc0, !PT ;  /* 0xfffffe0013137812 */ /* 0x000fca00078ec0ff */
[----:B------:R-:W-:-:S04]  /*0160*/  IMAD.IADD R19, R4, 0x1, -R19 ;  /* 0x0000000104137824 */ /* 0x000fc800078e0a13 */
[----:B----4-:R-:W-:-:S04]  /*0170*/  IMAD.WIDE R20, R19, 0x4, R16 ;  /* 0x0000000413147825 */ /* 0x010fc800078e0210 */
[C---:B0----5:R-:W-:Y:S01]  /*0180*/  IMAD.WIDE R12, R19.reuse, 0x4, R12 ;  /* 0x00000004130c7825 */ /* 0x061fe200078e020c */
[----:B------:R0:W5:Y:S03]  /*0190*/  LDG.E.EL R0, desc[UR4][R20.64] ;  /* 0x0000000414007981 */ /* 0x000166000c2e1900 */
[C---:B------:R-:W-:Y:S02]  /*01a0*/  IMAD.WIDE R24, R19.reuse, 0x4, R8 ;  /* 0x0000000413187825 */ /* 0x040fe400078e0208 */
[----:B------:R0:W5:Y:S02]  /*01b0*/  LDG.E.EL R9, desc[UR4][R12.64] ;  /* 0x000000040c097981 */ /* 0x000164000c2e1900 */
[C---:B-1----:R-:W-:Y:S02]  /*01c0*/  IMAD.WIDE R10, R19.reuse, 0x4, R10 ;  /* 0x00000004130a7825 */ /* 0x042fe400078e020a */
[----:B------:R0:W5:Y:S02]  /*01d0*/  LDG.E.EL R16, desc[UR4][R24.64] ;  /* 0x0000000418107981 */ /* 0x000164000c2e1900 */
[----:B--2---:R-:W-:-:S02]  /*01e0*/  IMAD.WIDE R6, R19, 0x4, R6 ;  /* 0x0000000413067825 */ /* 0x004fc400078e0206 */
[----:B------:R0:W5:Y:S02]  /*01f0*/  LDG.E.EL R17, desc[UR4][R10.64] ;  /* 0x000000040a117981 */ /* 0x000164000c2e1900 */
[----:B------:R-:W-:Y:S02]  /*0200*/  IMAD.WIDE R14, R5, 0x4, R14 ;  /* 0x00000004050e7825 */ /* 0x000fe400078e020e */
[----:B------:R0:W5:Y:S04]  /*0210*/  LDG.E.EL R18, desc[UR4][R6.64] ;  /* 0x0000000406127981 */ /* 0x000168000c2e1900 */
[----:B------:R0:W5:Y:S01]  /*0220*/  LDG.E R19, desc[UR4][R14.64] ;  /* 0x000000040e137981 */ /* 0x000162000c1e1900 */
[----:B------:R-:W-:-:S05]  /*0230*/  IMAD.SHL.U32 R5, R4, 0x40, RZ ;  /* 0x0000004004057824 */ /* 0x000fca00078e00ff */
[----:B---3--:R-:W-:-:S04]  /*0240*/  IADD3 R2, P0, R2, R5, RZ ;  /* 0x0000000502027210 */ /* 0x008fc80007f1e0ff */
[----:B------:R-:W-:-:S04]  /*0250*/  LEA.HI.X.SX32 R3, R5, R3, 0x1, P0 ;  /* 0x0000000305037211 */ /* 0x000fc800000f0eff */
[----:B------:R-:W-:-:S04]  /*0260*/  SHF.R.U32.HI R23, RZ, 0xe, R3 ;  /* 0x0000000eff177819 */ /* 0x000fc80000011603 */
[----:B------:R-:W-:-:S04]  /*0270*/  LOP3.LUT R23, R23, 0x20000, RZ, 0xc0, !PT ;  /* 0x0002000017177812 */ /* 0x000fc800078ec0ff */
[----:B------:R-:W-:-:S04]  /*0280*/  IADD3 R23, P0, R23, R2, RZ ;  /* 0x0000000217177210 */ /* 0x000fc80007f1e0ff */
[----:B------:R-:W-:Y:S02]  /*0290*/  IADD3.X R22, RZ, R3, RZ, P0, !PT ;  /* 0x00000003ff167210 */ /* 0x000fe400007fe4ff */
[----:B------:R-:W-:-:S04]  /*02a0*/  ISETP.GE.U32.AND P0, PT, R23, 0x20000, PT ;  /* 0x000200001700780c */ /* 0x000fc80003f06070 */
[----:B------:R-:W-:-:S13]  /*02b0*/  ISETP.GE.U32.AND.EX P0, PT, R22, RZ, PT, P0 ;  /* 0x000000ff1600720c */ /* 0x000fda0003f06100 */
[----:B0-----:R-:W-:Y:S05]  /*02c0*/  @!P0 BRA `(.L_x_0) ;  /* 0x0000000000408947 */ /* 0x001fea0003800000 */
[----:B------:R-:W-:Y:S01]  /*02d0*/  MOV R2, 0x0 ;  /* 0x0000000000027802 */ /* 0x000fe20000000f00 */
[----:B------:R-:W-:Y:S01]  /*02e0*/  ULDC.64 UR6, c[0x4][0x18] ;  /* 0x0100060000067ab9 */ /* 0x000fe20000000a00 */
[----:B------:R-:W-:Y:S01]  /*02f0*/  ULDC.64 UR8, c[0x4][0x8] ;  /* 0x0100020000087ab9 */ /* 0x000fe20000000a00 */
[----:B------:R-:W-:Y:S01]  /*0300*/  IMAD.U32 R4, RZ, RZ, UR6 ;  /* 0x00000006ff047e24 */ /* 0x000fe2000f8e00ff */
[----:B------:R-:W-:Y:S01]  /*0310*/  HFMA2.MMA R13, -RZ, RZ, 0, 0 ;  /* 0x00000000ff0d7435 */ /* 0x000fe200000001ff */
[----:B------:R-:W-:Y:S01]  /*0320*/  IMAD.U32 R5, RZ, RZ, UR7 ;  /* 0x00000007ff057e24 */ /* 0x000fe2000f8e00ff */
[----:B------:R-:W0:Y:S01]  /*0330*/  LDC.64 R2, c[0x4][R2] ;  /* 0x0100000002027b82 */ /* 0x000e220000000a00 */
[----:B------:R-:W-:Y:S01]  /*0340*/  ULDC.64 UR6, c[0x4][0x10] ;  /* 0x0100040000067ab9 */ /* 0x000fe20000000a00 */
[----:B------:R-:W-:Y:S01]  /*0350*/  IMAD.U32 R10, RZ, RZ, UR8 ;  /* 0x00000008ff0a7e24 */ /* 0x000fe2000f8e00ff */
[----:B------:R-:W-:Y:S01]  /*0360*/  MOV R6, UR6 ;  /* 0x0000000600067c02 */ /* 0x000fe20008000f00 */
[----:B------:R-:W-:Y:S01]  /*0370*/  IMAD.U32 R7, RZ, RZ, UR7 ;  /* 0x00000007ff077e24 */ /* 0x000fe2000f8e00ff */
[----:B------:R-:W-:Y:S01]  /*0380*/  MOV R11, UR9 ;  /* 0x00000009000b7c02 */ /* 0x000fe20008000f00 */
[----:B------:R-:W-:-:S02]  /*0390*/  IMAD.MOV.U32 R8, RZ, RZ, 0x28 ;  /* 0x00000028ff087424 */ /* 0x000fc400078e00ff */
[----:B------:R-:W-:-:S07]  /*03a0*/  IMAD.MOV.U32 R12, RZ, RZ, 0x1 ;  /* 0x00000001ff0c7424 */ /* 0x000fce00078e00ff */
[----:B------:R-:W-:-:S07]  /*03b0*/  LEPC R20, `(.L_x_0) ;  /* 0x000000001014794e */ /* 0x000fce0000000000 */
[----:B0----5:R-:W-:Y:S05]  /*03c0*/  CALL.ABS.NOINC R2 ;  /* 0x0000000002007343 */ /* 0x021fea0003c00000 */
.L_x_0:
[----:B-----5:R-:W-:Y:S01]  /*03d0*/  FADD R16, R16, 9.9999997473787516356e-06 ;  /* 0x3727c5ac10107421 */ /* 0x020fe20000000000 */
[----:B------:R-:W-:Y:S02]  /*03e0*/  IMAD.MOV.U32 R3, RZ, RZ, 0x3e800000 ;  /* 0x3e800000ff037424 */ /* 0x000fe400078e00ff */
[----:B------:R-:W-:Y:S01]  /*03f0*/  FADD R0, R19, R0 ;  /* 0x0000000013007221 */ /* 0x000fe20000000000 */
[----:B------:R-:W-:Y:S05]  /*0400*/  WARPSYNC.ALL ;  /* 0x0000000000007948 */ /* 0x000fea0003800000 */
[----:B------:R-:W-:Y:S01]  /*0410*/  BAR.SYNC.DEFER_BLOCKING 0x0 ;  /* 0x0000000000007b1d */ /* 0x000fe20000010000 */
[----:B------:R-:W-:-:S05]  /*0420*/  FADD R9, -R9, R0 ;  /* 0x0000000009097221 */ /* 0x000fca0000000100 */
[----:B------:R-:W0:Y:S01]  /*0430*/  MUFU.SQRT R2, R16 ;  /* 0x0000001000027308 */ /* 0x000e220000002000 */
[----:B------:R-:W-:Y:S01]  /*0440*/  ULDC.64 UR6, c[0x0][0x248] ;  /* 0x0000920000067ab9 */ /* 0x000fe20000000a00 */
[C---:B0-----:R-:W-:Y:S02]  /*0450*/  FSETP.GT.AND P0, PT, R2.reuse, 8.50705917302346158658e+37, PT ;  /* 0x7e8000000200780b */ /* 0x041fe40003f04000 */
[----:B------:R-:W-:Y:S01]  /*0460*/  FSETP.GEU.AND P1, PT, R2, 1.175494350822287508e-38, PT ;  /* 0x008000000200780b */ /* 0x000fe20003f2e000 */
[----:B------:R-:W-:Y:S01]  /*0470*/  STG.E desc[UR4][R14.64], R0 ;  /* 0x000000000e007986 */ /* 0x000fe2000c101904 */
[----:B------:R-:W-:-:S09]  /*0480*/  FSEL R3, R3, 1, P0 ;  /* 0x3f80000003037808 */ /* 0x000fd20000000000 */
[----:B------:R-:W-:Y:S02]  /*0490*/  @P0 FMUL R2, R2, 0.25 ;  /* 0x3e80000002020820 */ /* 0x000fe40000400000 */
[----:B------:R-:W-:Y:S02]  /*04a0*/  @!P1 FMUL R3, R3, 16777216 ;  /* 0x4b80000003039820 */ /* 0x000fe40000400000 */
[----:B------:R-:W-:-:S06]  /*04b0*/  @!P1 FMUL R2, R2, 16777216 ;  /* 0x4b80000002029820 */ /* 0x000fcc0000400000 */
[----:B------:R-:W0:Y:S02]  /*04c0*/  MUFU.RCP R2, R2 ;  /* 0x0000000200027308 */ /* 0x000e240000001000 */
[----:B0-----:R-:W-:Y:S01]  /*04d0*/  FMUL R4, R2, R3 ;  /* 0x0000000302047220 */ /* 0x001fe20000400000 */
[----:B------:R-:W-:-:S03]  /*04e0*/  LEA R2, P1, R23, UR6, 0x2 ;  /* 0x0000000617027c11 */ /* 0x000fc6000f8210ff */
[----:B------:R-:W-:Y:S01]  /*04f0*/  FMUL R4, R9, R4 ;  /* 0x0000000409047220 */ /* 0x000fe20000400000 */
[----:B------:R-:W-:-:S03]  /*0500*/  LEA.HI.X R3, R23, UR7, R22, 0x2, P1 ;  /* 0x0000000717037c11 */ /* 0x000fc600088f1416 */
[----:B------:R-:W-:-:S05]  /*0510*/  FFMA R4, R17, R4, R18 ;  /* 0x0000000411047223 */ /* 0x000fca0000000012 */
[----:B------:R-:W-:-:S04]  /*0520*/  FSETP.GEU.AND P0, PT, R4, RZ, PT ;  /* 0x000000ff0400720b */ /* 0x000fc80003f0e000 */
[----:B------:R-:W-:-:S05]  /*0530*/  FSEL R5, R4, RZ, P0 ;  /* 0x000000ff04057208 */ /* 0x000fca0000000000 */
[----:B------:R-:W-:Y:S01]  /*0540*/  STG.E desc[UR4][R2.64], R5 ;  /* 0x0000000502007986 */ /* 0x000fe2000c101904 */
[----:B------:R-:W-:Y:S05]  /*0550*/  EXIT ;  /* 0x000000000000794d */ /* 0x000fea0003800000 */
.L_x_1:
[----:B------:R-:W-:-:S00]  /*0560*/  BRA `(.L_x_1) ;  /* 0xfffffffc00fc7947 */ /* 0x000fc0000383ffff */
[----:B------:R-:W-:-:S00]  /*0570*/  NOP ;  /* 0x0000000000007918 */ /* 0x000fc00000000000 */
        /* <DEDUP_REMOVED lines=8> */
.L_x_2:


//--------------------- .nv.global.init           --------------------------
	.section	.nv.global.init,"aw",@progbits
.nv.global.init:
	.type		assertFunc_0,@object
	.size		assertFunc_0,(_$_str - assertFunc_0)
assertFunc_0:
        /*0000*/ 	.byte	0x75, 0x6e, 0x6b, 0x6e, 0x6f, 0x77, 0x6e, 0x00
	.type		_$_str,@object
	.size		_$_str,(_$_str_$_2 - _$_str)
_$_str:
        /*0008*/ 	.byte	0x5f, 0x5f, 0x43, 0x55, 0x44, 0x41, 0x5f, 0x46, 0x54, 0x5a, 0x00
	.type		_$_str_$_2,@object
	.size		_$_str_$_2,(assertMessage_0 - _$_str_$_2)
_$_str_$_2:
        /*0013*/ 	.byte	0x5f, 0x5f, 0x43, 0x55, 0x44, 0x41, 0x5f, 0x50, 0x52, 0x45, 0x43, 0x5f, 0x53, 0x51, 0x52, 0x54
        /*0023*/ 	.byte	0x00
	.type		assertMessage_0,@object
	.size		assertMessage_0,(assertFile_0 - assertMessage_0)
assertMessage_0:
        /*0024*/ 	.byte	0x69, 0x6e, 0x64, 0x65, 0x78, 0x20, 0x6f, 0x75, 0x74, 0x20, 0x6f, 0x66, 0x20, 0x62, 0x6f, 0x75
        /*0034*/ 	.byte	0x6e, 0x64, 0x73, 0x3a, 0x20, 0x30, 0x20, 0x3c, 0x3d, 0x20, 0x74, 0x6d, 0x70, 0x39, 0x20, 0x3c
        /*0044*/ 	.byte	0x20, 0x31, 0x33, 0x31, 0x30, 0x37, 0x32, 0x00
	.type		assertFile_0,@object
	.size		assertFile_0,(.L_1 - assertFile_0)
assertFile_0:
        /*004c*/ 	.byte	0x69, 0x6e, 0x64, 0x75, 0x63, 0x74, 0x6f, 0x72, 0x5f, 0x63, 0x61, 0x63, 0x68, 0x65, 0x2f, 0x67
        /*005c*/ 	.byte	0x74, 0x2f, 0x63, 0x67, 0x74, 0x6f, 0x76, 0x62, 0x73, 0x77, 0x77, 0x6f, 0x61, 0x76, 0x71, 0x75
        /*006c*/ 	.byte	0x78, 0x70, 0x66, 0x79, 0x64, 0x62, 0x66, 0x6d, 0x36, 0x35, 0x61, 0x6c, 0x6d, 0x6e, 0x69, 0x74
        /*007c*/ 	.byte	0x71, 0x71, 0x73, 0x68, 0x67, 0x36, 0x77, 0x62, 0x6f, 0x36, 0x66, 0x70, 0x77, 0x72, 0x34, 0x6c
        /*008c*/ 	.byte	0x6c, 0x6e, 0x63, 0x72, 0x6d, 0x6f, 0x2e, 0x70, 0x79, 0x00
.L_1:


//--------------------- .nv.constant0.triton_poi_fused_convolution_max_unpool2d_16 --------------------------
	.section	.nv.constant0.triton_poi_fused_convolution_max_unpool2d_16,"a",@progbits
	.sectionflags	@""
	.align	4
.nv.constant0.triton_poi_fused_convolution_max_unpool2d_16:
	.zero		596


//--------------------- SYMBOLS --------------------------

	.type		__assertfail,@function
